//
// Generated by NVIDIA NVVM Compiler
//
// Compiler Build ID: CL-36424714
// Cuda compilation tools, release 13.0, V13.0.88
// Based on NVVM 20.0.0
//

.version 9.0
.target sm_100
.address_size 64

	// .globl	_Z12setup_kernelP17curandStateXORWOW
.global .align 4 .b8 precalc_xorwow_matrix[102400];
.global .align 4 .b8 precalc_xorwow_offset_matrix[102400];
.global .align 4 .b8 mrg32k3aM1[2304];
.global .align 4 .b8 mrg32k3aM2[2304];
.global .align 4 .b8 mrg32k3aM1SubSeq[2016];
.global .align 4 .b8 mrg32k3aM2SubSeq[2016];
.global .align 4 .b8 mrg32k3aM1Seq[2304];
.global .align 4 .b8 mrg32k3aM2Seq[2304];
.const .align 8 .b8 __cr_lgamma_table[72];

.visible .entry _Z12setup_kernelP17curandStateXORWOW(
	.param .u64 .ptr .align 1 _Z12setup_kernelP17curandStateXORWOW_param_0
)
{
	.reg .pred 	%p<24>;
	.reg .b32 	%r<412>;
	.reg .b64 	%rd<18>;

	ld.param.u64 	%rd8, [_Z12setup_kernelP17curandStateXORWOW_param_0];
	cvta.to.global.u64 	%rd9, %rd8;
	mov.u32 	%r182, %tid.x;
	mov.u32 	%r183, %ctaid.x;
	mov.u32 	%r184, %ntid.x;
	mov.u32 	%r185, %tid.y;
	mov.u32 	%r186, %ctaid.y;
	mov.u32 	%r187, %ntid.y;
	mad.lo.s32 	%r188, %r186, %r187, %r185;
	mov.u32 	%r189, %nctaid.x;
	mad.lo.s32 	%r190, %r188, %r189, %r183;
	mad.lo.s32 	%r191, %r190, %r184, %r182;
	cvt.s64.s32 	%rd17, %r191;
	mul.wide.s32 	%rd10, %r191, 48;
	add.s64 	%rd2, %rd9, %rd10;
	mov.b32 	%r192, 1593684748;
	mov.b32 	%r193, 832094735;
	st.global.v2.u32 	[%rd2], {%r193, %r192};
	mov.b32 	%r194, -123459836;
	mov.b32 	%r195, 1111207954;
	st.global.v2.u32 	[%rd2+8], {%r195, %r194};
	mov.b32 	%r196, 1476011280;
	mov.b32 	%r197, -589760388;
	st.global.v2.u32 	[%rd2+16], {%r197, %r196};
	setp.eq.s32 	%p1, %r191, 0;
	@%p1 bra 	$L__BB0_42;
	mov.b32 	%r318, 0;
	mov.u64 	%rd12, precalc_xorwow_matrix;
$L__BB0_2:
	and.b64  	%rd4, %rd17, 3;
	setp.eq.s64 	%p2, %rd4, 0;
	@%p2 bra 	$L__BB0_41;
	mul.wide.u32 	%rd11, %r318, 3200;
	add.s64 	%rd5, %rd12, %rd11;
	cvt.u32.u64 	%r2, %rd4;
	mov.b32 	%r319, 0;
$L__BB0_4:
	mov.b32 	%r332, 0;
	mov.u32 	%r333, %r332;
	mov.u32 	%r334, %r332;
	mov.u32 	%r335, %r332;
	mov.u32 	%r336, %r332;
	mov.u32 	%r325, %r332;
$L__BB0_5:
	mul.wide.u32 	%rd13, %r325, 4;
	add.s64 	%rd14, %rd2, %rd13;
	ld.global.u32 	%r10, [%rd14+4];
	shl.b32 	%r11, %r325, 5;
	mov.b32 	%r331, 0;
$L__BB0_6:
	.pragma "nounroll";
	shr.u32 	%r202, %r10, %r331;
	and.b32  	%r203, %r202, 1;
	setp.eq.b32 	%p3, %r203, 1;
	not.pred 	%p4, %p3;
	add.s32 	%r204, %r11, %r331;
	mul.lo.s32 	%r205, %r204, 5;
	mul.wide.u32 	%rd15, %r205, 4;
	add.s64 	%rd6, %rd5, %rd15;
	@%p4 bra 	$L__BB0_8;
	ld.global.u32 	%r206, [%rd6];
	xor.b32  	%r336, %r336, %r206;
	ld.global.u32 	%r207, [%rd6+4];
	xor.b32  	%r335, %r335, %r207;
	ld.global.u32 	%r208, [%rd6+8];
	xor.b32  	%r334, %r334, %r208;
	ld.global.u32 	%r209, [%rd6+12];
	xor.b32  	%r333, %r333, %r209;
	ld.global.u32 	%r210, [%rd6+16];
	xor.b32  	%r332, %r332, %r210;
$L__BB0_8:
	and.b32  	%r212, %r202, 2;
	setp.eq.s32 	%p5, %r212, 0;
	@%p5 bra 	$L__BB0_10;
	ld.global.u32 	%r213, [%rd6+20];
	xor.b32  	%r336, %r336, %r213;
	ld.global.u32 	%r214, [%rd6+24];
	xor.b32  	%r335, %r335, %r214;
	ld.global.u32 	%r215, [%rd6+28];
	xor.b32  	%r334, %r334, %r215;
	ld.global.u32 	%r216, [%rd6+32];
	xor.b32  	%r333, %r333, %r216;
	ld.global.u32 	%r217, [%rd6+36];
	xor.b32  	%r332, %r332, %r217;
$L__BB0_10:
	and.b32  	%r219, %r202, 4;
	setp.eq.s32 	%p6, %r219, 0;
	@%p6 bra 	$L__BB0_12;
	ld.global.u32 	%r220, [%rd6+40];
	xor.b32  	%r336, %r336, %r220;
	ld.global.u32 	%r221, [%rd6+44];
	xor.b32  	%r335, %r335, %r221;
	ld.global.u32 	%r222, [%rd6+48];
	xor.b32  	%r334, %r334, %r222;
	ld.global.u32 	%r223, [%rd6+52];
	xor.b32  	%r333, %r333, %r223;
	ld.global.u32 	%r224, [%rd6+56];
	xor.b32  	%r332, %r332, %r224;
$L__BB0_12:
	and.b32  	%r226, %r202, 8;
	setp.eq.s32 	%p7, %r226, 0;
	@%p7 bra 	$L__BB0_14;
	ld.global.u32 	%r227, [%rd6+60];
	xor.b32  	%r336, %r336, %r227;
	ld.global.u32 	%r228, [%rd6+64];
	xor.b32  	%r335, %r335, %r228;
	ld.global.u32 	%r229, [%rd6+68];
	xor.b32  	%r334, %r334, %r229;
	ld.global.u32 	%r230, [%rd6+72];
	xor.b32  	%r333, %r333, %r230;
	ld.global.u32 	%r231, [%rd6+76];
	xor.b32  	%r332, %r332, %r231;
$L__BB0_14:
	and.b32  	%r233, %r202, 16;
	setp.eq.s32 	%p8, %r233, 0;
	@%p8 bra 	$L__BB0_16;
	ld.global.u32 	%r234, [%rd6+80];
	xor.b32  	%r336, %r336, %r234;
	ld.global.u32 	%r235, [%rd6+84];
	xor.b32  	%r335, %r335, %r235;
	ld.global.u32 	%r236, [%rd6+88];
	xor.b32  	%r334, %r334, %r236;
	ld.global.u32 	%r237, [%rd6+92];
	xor.b32  	%r333, %r333, %r237;
	ld.global.u32 	%r238, [%rd6+96];
	xor.b32  	%r332, %r332, %r238;
$L__BB0_16:
	and.b32  	%r240, %r202, 32;
	setp.eq.s32 	%p9, %r240, 0;
	@%p9 bra 	$L__BB0_18;
	ld.global.u32 	%r241, [%rd6+100];
	xor.b32  	%r336, %r336, %r241;
	ld.global.u32 	%r242, [%rd6+104];
	xor.b32  	%r335, %r335, %r242;
	ld.global.u32 	%r243, [%rd6+108];
	xor.b32  	%r334, %r334, %r243;
	ld.global.u32 	%r244, [%rd6+112];
	xor.b32  	%r333, %r333, %r244;
	ld.global.u32 	%r245, [%rd6+116];
	xor.b32  	%r332, %r332, %r245;
$L__BB0_18:
	and.b32  	%r247, %r202, 64;
	setp.eq.s32 	%p10, %r247, 0;
	@%p10 bra 	$L__BB0_20;
	ld.global.u32 	%r248, [%rd6+120];
	xor.b32  	%r336, %r336, %r248;
	ld.global.u32 	%r249, [%rd6+124];
	xor.b32  	%r335, %r335, %r249;
	ld.global.u32 	%r250, [%rd6+128];
	xor.b32  	%r334, %r334, %r250;
	ld.global.u32 	%r251, [%rd6+132];
	xor.b32  	%r333, %r333, %r251;
	ld.global.u32 	%r252, [%rd6+136];
	xor.b32  	%r332, %r332, %r252;
$L__BB0_20:
	and.b32  	%r254, %r202, 128;
	setp.eq.s32 	%p11, %r254, 0;
	@%p11 bra 	$L__BB0_22;
	ld.global.u32 	%r255, [%rd6+140];
	xor.b32  	%r336, %r336, %r255;
	ld.global.u32 	%r256, [%rd6+144];
	xor.b32  	%r335, %r335, %r256;
	ld.global.u32 	%r257, [%rd6+148];
	xor.b32  	%r334, %r334, %r257;
	ld.global.u32 	%r258, [%rd6+152];
	xor.b32  	%r333, %r333, %r258;
	ld.global.u32 	%r259, [%rd6+156];
	xor.b32  	%r332, %r332, %r259;
$L__BB0_22:
	and.b32  	%r261, %r202, 256;
	setp.eq.s32 	%p12, %r261, 0;
	@%p12 bra 	$L__BB0_24;
	ld.global.u32 	%r262, [%rd6+160];
	xor.b32  	%r336, %r336, %r262;
	ld.global.u32 	%r263, [%rd6+164];
	xor.b32  	%r335, %r335, %r263;
	ld.global.u32 	%r264, [%rd6+168];
	xor.b32  	%r334, %r334, %r264;
	ld.global.u32 	%r265, [%rd6+172];
	xor.b32  	%r333, %r333, %r265;
	ld.global.u32 	%r266, [%rd6+176];
	xor.b32  	%r332, %r332, %r266;
$L__BB0_24:
	and.b32  	%r268, %r202, 512;
	setp.eq.s32 	%p13, %r268, 0;
	@%p13 bra 	$L__BB0_26;
	ld.global.u32 	%r269, [%rd6+180];
	xor.b32  	%r336, %r336, %r269;
	ld.global.u32 	%r270, [%rd6+184];
	xor.b32  	%r335, %r335, %r270;
	ld.global.u32 	%r271, [%rd6+188];
	xor.b32  	%r334, %r334, %r271;
	ld.global.u32 	%r272, [%rd6+192];
	xor.b32  	%r333, %r333, %r272;
	ld.global.u32 	%r273, [%rd6+196];
	xor.b32  	%r332, %r332, %r273;
$L__BB0_26:
	and.b32  	%r275, %r202, 1024;
	setp.eq.s32 	%p14, %r275, 0;
	@%p14 bra 	$L__BB0_28;
	ld.global.u32 	%r276, [%rd6+200];
	xor.b32  	%r336, %r336, %r276;
	ld.global.u32 	%r277, [%rd6+204];
	xor.b32  	%r335, %r335, %r277;
	ld.global.u32 	%r278, [%rd6+208];
	xor.b32  	%r334, %r334, %r278;
	ld.global.u32 	%r279, [%rd6+212];
	xor.b32  	%r333, %r333, %r279;
	ld.global.u32 	%r280, [%rd6+216];
	xor.b32  	%r332, %r332, %r280;
$L__BB0_28:
	and.b32  	%r282, %r202, 2048;
	setp.eq.s32 	%p15, %r282, 0;
	@%p15 bra 	$L__BB0_30;
	ld.global.u32 	%r283, [%rd6+220];
	xor.b32  	%r336, %r336, %r283;
	ld.global.u32 	%r284, [%rd6+224];
	xor.b32  	%r335, %r335, %r284;
	ld.global.u32 	%r285, [%rd6+228];
	xor.b32  	%r334, %r334, %r285;
	ld.global.u32 	%r286, [%rd6+232];
	xor.b32  	%r333, %r333, %r286;
	ld.global.u32 	%r287, [%rd6+236];
	xor.b32  	%r332, %r332, %r287;
$L__BB0_30:
	and.b32  	%r289, %r202, 4096;
	setp.eq.s32 	%p16, %r289, 0;
	@%p16 bra 	$L__BB0_32;
	ld.global.u32 	%r290, [%rd6+240];
	xor.b32  	%r336, %r336, %r290;
	ld.global.u32 	%r291, [%rd6+244];
	xor.b32  	%r335, %r335, %r291;
	ld.global.u32 	%r292, [%rd6+248];
	xor.b32  	%r334, %r334, %r292;
	ld.global.u32 	%r293, [%rd6+252];
	xor.b32  	%r333, %r333, %r293;
	ld.global.u32 	%r294, [%rd6+256];
	xor.b32  	%r332, %r332, %r294;
$L__BB0_32:
	and.b32  	%r296, %r202, 8192;
	setp.eq.s32 	%p17, %r296, 0;
	@%p17 bra 	$L__BB0_34;
	ld.global.u32 	%r297, [%rd6+260];
	xor.b32  	%r336, %r336, %r297;
	ld.global.u32 	%r298, [%rd6+264];
	xor.b32  	%r335, %r335, %r298;
	ld.global.u32 	%r299, [%rd6+268];
	xor.b32  	%r334, %r334, %r299;
	ld.global.u32 	%r300, [%rd6+272];
	xor.b32  	%r333, %r333, %r300;
	ld.global.u32 	%r301, [%rd6+276];
	xor.b32  	%r332, %r332, %r301;
$L__BB0_34:
	and.b32  	%r303, %r202, 16384;
	setp.eq.s32 	%p18, %r303, 0;
	@%p18 bra 	$L__BB0_36;
	ld.global.u32 	%r304, [%rd6+280];
	xor.b32  	%r336, %r336, %r304;
	ld.global.u32 	%r305, [%rd6+284];
	xor.b32  	%r335, %r335, %r305;
	ld.global.u32 	%r306, [%rd6+288];
	xor.b32  	%r334, %r334, %r306;
	ld.global.u32 	%r307, [%rd6+292];
	xor.b32  	%r333, %r333, %r307;
	ld.global.u32 	%r308, [%rd6+296];
	xor.b32  	%r332, %r332, %r308;
$L__BB0_36:
	and.b32  	%r310, %r202, 32768;
	setp.eq.s32 	%p19, %r310, 0;
	@%p19 bra 	$L__BB0_38;
	ld.global.u32 	%r311, [%rd6+300];
	xor.b32  	%r336, %r336, %r311;
	ld.global.u32 	%r312, [%rd6+304];
	xor.b32  	%r335, %r335, %r312;
	ld.global.u32 	%r313, [%rd6+308];
	xor.b32  	%r334, %r334, %r313;
	ld.global.u32 	%r314, [%rd6+312];
	xor.b32  	%r333, %r333, %r314;
	ld.global.u32 	%r315, [%rd6+316];
	xor.b32  	%r332, %r332, %r315;
$L__BB0_38:
	add.s32 	%r331, %r331, 16;
	setp.ne.s32 	%p20, %r331, 32;
	@%p20 bra 	$L__BB0_6;
	mad.lo.s32 	%r316, %r325, -31, %r11;
	add.s32 	%r325, %r316, 1;
	setp.ne.s32 	%p21, %r325, 5;
	@%p21 bra 	$L__BB0_5;
	st.global.u32 	[%rd2+4], %r336;
	st.global.u32 	[%rd2+8], %r335;
	st.global.u32 	[%rd2+12], %r334;
	st.global.u32 	[%rd2+16], %r333;
	st.global.u32 	[%rd2+20], %r332;
	add.s32 	%r319, %r319, 1;
	setp.lt.u32 	%p22, %r319, %r2;
	@%p22 bra 	$L__BB0_4;
$L__BB0_41:
	shr.u64 	%rd7, %rd17, 2;
	add.s32 	%r318, %r318, 1;
	setp.gt.u64 	%p23, %rd17, 3;
	mov.u64 	%rd17, %rd7;
	@%p23 bra 	$L__BB0_2;
$L__BB0_42:
	mov.b32 	%r317, 0;
	st.global.v2.u32 	[%rd2+24], {%r317, %r317};
	st.global.u32 	[%rd2+32], %r317;
	mov.b64 	%rd16, 0;
	st.global.u64 	[%rd2+40], %rd16;
	ret;

}
	// .globl	_Z15generate_kernelP17curandStateXORWOWPf
.visible .entry _Z15generate_kernelP17curandStateXORWOWPf(
	.param .u64 .ptr .align 1 _Z15generate_kernelP17curandStateXORWOWPf_param_0,
	.param .u64 .ptr .align 1 _Z15generate_kernelP17curandStateXORWOWPf_param_1
)
{
	.reg .b32 	%r<11>;
	.reg .b32 	%f<2>;
	.reg .b64 	%rd<5>;

	ld.param.u64 	%rd1, [_Z15generate_kernelP17curandStateXORWOWPf_param_1];
	cvta.to.global.u64 	%rd2, %rd1;
	mov.u32 	%r1, %tid.x;
	mov.u32 	%r2, %ctaid.x;
	mov.u32 	%r3, %ntid.x;
	mov.u32 	%r4, %tid.y;
	mov.u32 	%r5, %ctaid.y;
	mov.u32 	%r6, %ntid.y;
	mad.lo.s32 	%r7, %r5, %r6, %r4;
	mov.u32 	%r8, %nctaid.x;
	mad.lo.s32 	%r9, %r7, %r8, %r2;
	mad.lo.s32 	%r10, %r9, %r3, %r1;
	cvt.rn.f32.s32 	%f1, %r10;
	mul.wide.s32 	%rd3, %r10, 4;
	add.s64 	%rd4, %rd2, %rd3;
	st.global.f32 	[%rd4], %f1;
	ret;

}
	// .globl	_Z4lookPiS_S_S_S_S_S_S_S_
.visible .entry _Z4lookPiS_S_S_S_S_S_S_S_(
	.param .u64 .ptr .align 1 _Z4lookPiS_S_S_S_S_S_S_S__param_0,
	.param .u64 .ptr .align 1 _Z4lookPiS_S_S_S_S_S_S_S__param_1,
	.param .u64 .ptr .align 1 _Z4lookPiS_S_S_S_S_S_S_S__param_2,
	.param .u64 .ptr .align 1 _Z4lookPiS_S_S_S_S_S_S_S__param_3,
	.param .u64 .ptr .align 1 _Z4lookPiS_S_S_S_S_S_S_S__param_4,
	.param .u64 .ptr .align 1 _Z4lookPiS_S_S_S_S_S_S_S__param_5,
	.param .u64 .ptr .align 1 _Z4lookPiS_S_S_S_S_S_S_S__param_6,
	.param .u64 .ptr .align 1 _Z4lookPiS_S_S_S_S_S_S_S__param_7,
	.param .u64 .ptr .align 1 _Z4lookPiS_S_S_S_S_S_S_S__param_8
)
{
	.reg .b32 	%r<12>;
	.reg .b64 	%rd<29>;

	ld.param.u64 	%rd1, [_Z4lookPiS_S_S_S_S_S_S_S__param_0];
	ld.param.u64 	%rd2, [_Z4lookPiS_S_S_S_S_S_S_S__param_1];
	ld.param.u64 	%rd3, [_Z4lookPiS_S_S_S_S_S_S_S__param_2];
	ld.param.u64 	%rd4, [_Z4lookPiS_S_S_S_S_S_S_S__param_3];
	ld.param.u64 	%rd5, [_Z4lookPiS_S_S_S_S_S_S_S__param_4];
	ld.param.u64 	%rd6, [_Z4lookPiS_S_S_S_S_S_S_S__param_5];
	ld.param.u64 	%rd7, [_Z4lookPiS_S_S_S_S_S_S_S__param_6];
	ld.param.u64 	%rd8, [_Z4lookPiS_S_S_S_S_S_S_S__param_7];
	ld.param.u64 	%rd9, [_Z4lookPiS_S_S_S_S_S_S_S__param_8];
	cvta.to.global.u64 	%rd10, %rd9;
	cvta.to.global.u64 	%rd11, %rd8;
	cvta.to.global.u64 	%rd12, %rd7;
	cvta.to.global.u64 	%rd13, %rd6;
	cvta.to.global.u64 	%rd14, %rd5;
	cvta.to.global.u64 	%rd15, %rd4;
	cvta.to.global.u64 	%rd16, %rd3;
	cvta.to.global.u64 	%rd17, %rd2;
	cvta.to.global.u64 	%rd18, %rd1;
	mov.u32 	%r1, %tid.x;
	mov.u32 	%r2, %ctaid.x;
	mov.u32 	%r3, %ntid.x;
	mov.u32 	%r4, %tid.y;
	mov.u32 	%r5, %ctaid.y;
	mov.u32 	%r6, %ntid.y;
	mad.lo.s32 	%r7, %r5, %r6, %r4;
	mov.u32 	%r8, %nctaid.x;
	mad.lo.s32 	%r9, %r7, %r8, %r2;
	mad.lo.s32 	%r10, %r9, %r3, %r1;
	mul.wide.s32 	%rd19, %r10, 4;
	add.s64 	%rd20, %rd18, %rd19;
	st.global.u32 	[%rd20], %r1;
	add.s64 	%rd21, %rd17, %rd19;
	st.global.u32 	[%rd21], %r4;
	add.s64 	%rd22, %rd16, %rd19;
	st.global.u32 	[%rd22], %r2;
	add.s64 	%rd23, %rd15, %rd19;
	st.global.u32 	[%rd23], %r5;
	add.s64 	%rd24, %rd14, %rd19;
	st.global.u32 	[%rd24], %r3;
	add.s64 	%rd25, %rd13, %rd19;
	st.global.u32 	[%rd25], %r6;
	add.s64 	%rd26, %rd12, %rd19;
	st.global.u32 	[%rd26], %r8;
	mov.u32 	%r11, %nctaid.y;
	add.s64 	%rd27, %rd11, %rd19;
	st.global.u32 	[%rd27], %r11;
	add.s64 	%rd28, %rd10, %rd19;
	st.global.u32 	[%rd28], %r10;
	ret;

}


// ===== COMPILED SASS (sm_100) =====

	.target	sm_100

	.elftype	@"ET_EXEC"


//--------------------- .note.nv.tkinfo           --------------------------
	.section	.note.nv.tkinfo,"",@"SHT_NOTE"
	.sectionflags	@"SHF_NOTE_NV_TKINFO"
	.tkinfo
        /*0018*/ 	.word	0x00000002
        /*0030*/ 	.string	""
        /*0030*/ 	.string	"ptxas"
        /*0030*/ 	.string	"Cuda compilation tools, release 13.0, V13.0.88"
        /*0030*/ 	.string	"Build cuda_13.0.r13.0/compiler.36424714_0"
        /*0030*/ 	.string	"-arch sm_100 -m 64 "



//--------------------- .note.nv.cuinfo           --------------------------
	.section	.note.nv.cuinfo,"",@"SHT_NOTE"
	.sectionflags	@"SHF_NOTE_NV_CUINFO"
        /*0018*/ 	.short	0x0002
        /*001a*/ 	.short	0x0064
        /*001c*/ 	.short	0x0082
	.zero		2


//--------------------- .nv.info                  --------------------------
	.section	.nv.info,"",@"SHT_CUDA_INFO"
	.align	4


	//----- nvinfo : EIATTR_REGCOUNT
	.align		4
        /*0000*/ 	.byte	0x04, 0x2f
        /*0002*/ 	.short	(.L_10 - .L_9)
	.align		4
.L_9:
        /*0004*/ 	.word	index@(_Z12setup_kernelP17curandStateXORWOW)
        /*0008*/ 	.word	0x0000001f


	//----- nvinfo : EIATTR_FRAME_SIZE
	.align		4
.L_10:
        /*000c*/ 	.byte	0x04, 0x11
        /*000e*/ 	.short	(.L_12 - .L_11)
	.align		4
.L_11:
        /*0010*/ 	.word	index@(_Z12setup_kernelP17curandStateXORWOW)
        /*0014*/ 	.word	0x00000000


	//----- nvinfo : EIATTR_REGCOUNT
	.align		4
.L_12:
        /*0018*/ 	.byte	0x04, 0x2f
        /*001a*/ 	.short	(.L_14 - .L_13)
	.align		4
.L_13:
        /*001c*/ 	.word	index@(_Z15generate_kernelP17curandStateXORWOWPf)
        /*0020*/ 	.word	0x0000000c


	//----- nvinfo : EIATTR_FRAME_SIZE
	.align		4
.L_14:
        /*0024*/ 	.byte	0x04, 0x11
        /*0026*/ 	.short	(.L_16 - .L_15)
	.align		4
.L_15:
        /*0028*/ 	.word	index@(_Z15generate_kernelP17curandStateXORWOWPf)
        /*002c*/ 	.word	0x00000000


	//----- nvinfo : EIATTR_REGCOUNT
	.align		4
.L_16:
        /*0030*/ 	.byte	0x04, 0x2f
        /*0032*/ 	.short	(.L_18 - .L_17)
	.align		4
.L_17:
        /*0034*/ 	.word	index@(_Z4lookPiS_S_S_S_S_S_S_S_)
        /*0038*/ 	.word	0x00000020


	//----- nvinfo : EIATTR_FRAME_SIZE
	.align		4
.L_18:
        /*003c*/ 	.byte	0x04, 0x11
        /*003e*/ 	.short	(.L_20 - .L_19)
	.align		4
.L_19:
        /*0040*/ 	.word	index@(_Z4lookPiS_S_S_S_S_S_S_S_)
        /*0044*/ 	.word	0x00000000


	//----- nvinfo : EIATTR_MIN_STACK_SIZE
	.align		4
.L_20:
        /*0048*/ 	.byte	0x04, 0x12
        /*004a*/ 	.short	(.L_22 - .L_21)
	.align		4
.L_21:
        /*004c*/ 	.word	index@(_Z4lookPiS_S_S_S_S_S_S_S_)
        /*0050*/ 	.word	0x00000000


	//----- nvinfo : EIATTR_MIN_STACK_SIZE
	.align		4
.L_22:
        /*0054*/ 	.byte	0x04, 0x12
        /*0056*/ 	.short	(.L_24 - .L_23)
	.align		4
.L_23:
        /*0058*/ 	.word	index@(_Z15generate_kernelP17curandStateXORWOWPf)
        /*005c*/ 	.word	0x00000000


	//----- nvinfo : EIATTR_MIN_STACK_SIZE
	.align		4
.L_24:
        /*0060*/ 	.byte	0x04, 0x12
        /*0062*/ 	.short	(.L_26 - .L_25)
	.align		4
.L_25:
        /*0064*/ 	.word	index@(_Z12setup_kernelP17curandStateXORWOW)
        /*0068*/ 	.word	0x00000000
.L_26:


//--------------------- .nv.compat                --------------------------
	.section	.nv.compat,"",@"SHT_CUDA_COMPAT_INFO"
	.align	4
        /*0000*/ 	.byte	0x02, 0x09, 0x00, 0x00, 0x02, 0x02, 0x01, 0x00, 0x02, 0x05, 0x05, 0x00, 0x03, 0x07, 0x01, 0x01
        /*0010*/ 	.byte	0x02, 0x03, 0x00, 0x00, 0x02, 0x06, 0x01, 0x00, 0x04, 0x0b, 0x08, 0x00, 0x09, 0x00, 0x00, 0x00
        /*0020*/ 	.byte	0x00, 0x00, 0x00, 0x00


//--------------------- .nv.info._Z4lookPiS_S_S_S_S_S_S_S_ --------------------------
	.section	.nv.info._Z4lookPiS_S_S_S_S_S_S_S_,"",@"SHT_CUDA_INFO"
	.sectionflags	@""
	.align	4


	//----- nvinfo : EIATTR_CUDA_API_VERSION
	.align		4
        /*0000*/ 	.byte	0x04, 0x37
        /*0002*/ 	.short	(.L_28 - .L_27)
.L_27:
        /*0004*/ 	.word	0x00000082


	//----- nvinfo : EIATTR_KPARAM_INFO
	.align		4
.L_28:
        /*0008*/ 	.byte	0x04, 0x17
        /*000a*/ 	.short	(.L_30 - .L_29)
.L_29:
        /*000c*/ 	.word	0x00000000
        /*0010*/ 	.short	0x0008
        /*0012*/ 	.short	0x0040
        /*0014*/ 	.byte	0x00, 0xf5, 0x21, 0x00


	//----- nvinfo : EIATTR_KPARAM_INFO
	.align		4
.L_30:
        /*0018*/ 	.byte	0x04, 0x17
        /*001a*/ 	.short	(.L_32 - .L_31)
.L_31:
        /*001c*/ 	.word	0x00000000
        /*0020*/ 	.short	0x0007
        /*0022*/ 	.short	0x0038
        /*0024*/ 	.byte	0x00, 0xf5, 0x21, 0x00


	//----- nvinfo : EIATTR_KPARAM_INFO
	.align		4
.L_32:
        /*0028*/ 	.byte	0x04, 0x17
        /*002a*/ 	.short	(.L_34 - .L_33)
.L_33:
        /*002c*/ 	.word	0x00000000
        /*0030*/ 	.short	0x0006
        /*0032*/ 	.short	0x0030
        /*0034*/ 	.byte	0x00, 0xf5, 0x21, 0x00


	//----- nvinfo : EIATTR_KPARAM_INFO
	.align		4
.L_34:
        /*0038*/ 	.byte	0x04, 0x17
        /*003a*/ 	.short	(.L_36 - .L_35)
.L_35:
        /*003c*/ 	.word	0x00000000
        /*0040*/ 	.short	0x0005
        /*0042*/ 	.short	0x0028
        /*0044*/ 	.byte	0x00, 0xf5, 0x21, 0x00


	//----- nvinfo : EIATTR_KPARAM_INFO
	.align		4
.L_36:
        /*0048*/ 	.byte	0x04, 0x17
        /*004a*/ 	.short	(.L_38 - .L_37)
.L_37:
        /*004c*/ 	.word	0x00000000
        /*0050*/ 	.short	0x0004
        /*0052*/ 	.short	0x0020
        /*0054*/ 	.byte	0x00, 0xf5, 0x21, 0x00


	//----- nvinfo : EIATTR_KPARAM_INFO
	.align		4
.L_38:
        /*0058*/ 	.byte	0x04, 0x17
        /*005a*/ 	.short	(.L_40 - .L_39)
.L_39:
        /*005c*/ 	.word	0x00000000
        /*0060*/ 	.short	0x0003
        /*0062*/ 	.short	0x0018
        /*0064*/ 	.byte	0x00, 0xf5, 0x21, 0x00


	//----- nvinfo : EIATTR_KPARAM_INFO
	.align		4
.L_40:
        /*0068*/ 	.byte	0x04, 0x17
        /*006a*/ 	.short	(.L_42 - .L_41)
.L_41:
        /*006c*/ 	.word	0x00000000
        /*0070*/ 	.short	0x0002
        /*0072*/ 	.short	0x0010
        /*0074*/ 	.byte	0x00, 0xf5, 0x21, 0x00


	//----- nvinfo : EIATTR_KPARAM_INFO
	.align		4
.L_42:
        /*0078*/ 	.byte	0x04, 0x17
        /*007a*/ 	.short	(.L_44 - .L_43)
.L_43:
        /*007c*/ 	.word	0x00000000
        /*0080*/ 	.short	0x0001
        /*0082*/ 	.short	0x0008
        /*0084*/ 	.byte	0x00, 0xf5, 0x21, 0x00


	//----- nvinfo : EIATTR_KPARAM_INFO
	.align		4
.L_44:
        /*0088*/ 	.byte	0x04, 0x17
        /*008a*/ 	.short	(.L_46 - .L_45)
.L_45:
        /*008c*/ 	.word	0x00000000
        /*0090*/ 	.short	0x0000
        /*0092*/ 	.short	0x0000
        /*0094*/ 	.byte	0x00, 0xf5, 0x21, 0x00


	//----- nvinfo : EIATTR_SPARSE_MMA_MASK
	.align		4
.L_46:
        /*0098*/ 	.byte	0x03, 0x50
        /*009a*/ 	.short	0x0000


	//----- nvinfo : EIATTR_MAXREG_COUNT
	.align		4
        /*009c*/ 	.byte	0x03, 0x1b
        /*009e*/ 	.short	0x00ff


	//----- nvinfo : EIATTR_MERCURY_ISA_VERSION
	.align		4
        /*00a0*/ 	.byte	0x03, 0x5f
        /*00a2*/ 	.short	0x0101


	//----- nvinfo : EIATTR_VRC_CTA_INIT_COUNT
	.align		4
        /*00a4*/ 	.byte	0x02, 0x4a
	.zero		1
	.zero		1


	//----- nvinfo : EIATTR_EXIT_INSTR_OFFSETS
	.align		4
        /*00a8*/ 	.byte	0x04, 0x1c
        /*00aa*/ 	.short	(.L_48 - .L_47)


	//   ....[0]....
.L_47:
        /*00ac*/ 	.word	0x00000280


	//----- nvinfo : EIATTR_CBANK_PARAM_SIZE
	.align		4
.L_48:
        /*00b0*/ 	.byte	0x03, 0x19
        /*00b2*/ 	.short	0x0048


	//----- nvinfo : EIATTR_PARAM_CBANK
	.align		4
        /*00b4*/ 	.byte	0x04, 0x0a
        /*00b6*/ 	.short	(.L_50 - .L_49)
	.align		4
.L_49:
        /*00b8*/ 	.word	index@(.nv.constant0._Z4lookPiS_S_S_S_S_S_S_S_)
        /*00bc*/ 	.short	0x0380
        /*00be*/ 	.short	0x0048


	//----- nvinfo : EIATTR_SW_WAR
	.align		4
.L_50:
        /*00c0*/ 	.byte	0x04, 0x36
        /*00c2*/ 	.short	(.L_52 - .L_51)
.L_51:
        /*00c4*/ 	.word	0x00000008
.L_52:


//--------------------- .nv.info._Z15generate_kernelP17curandStateXORWOWPf --------------------------
	.section	.nv.info._Z15generate_kernelP17curandStateXORWOWPf,"",@"SHT_CUDA_INFO"
	.sectionflags	@""
	.align	4


	//----- nvinfo : EIATTR_CUDA_API_VERSION
	.align		4
        /*0000*/ 	.byte	0x04, 0x37
        /*0002*/ 	.short	(.L_54 - .L_53)
.L_53:
        /*0004*/ 	.word	0x00000082


	//----- nvinfo : EIATTR_KPARAM_INFO
	.align		4
.L_54:
        /*0008*/ 	.byte	0x04, 0x17
        /*000a*/ 	.short	(.L_56 - .L_55)
.L_55:
        /*000c*/ 	.word	0x00000000
        /*0010*/ 	.short	0x0001
        /*0012*/ 	.short	0x0008
        /*0014*/ 	.byte	0x00, 0xf5, 0x21, 0x00


	//----- nvinfo : EIATTR_KPARAM_INFO
	.align		4
.L_56:
        /*0018*/ 	.byte	0x04, 0x17
        /*001a*/ 	.short	(.L_58 - .L_57)
.L_57:
        /*001c*/ 	.word	0x00000000
        /*0020*/ 	.short	0x0000
        /*0022*/ 	.short	0x0000
        /*0024*/ 	.byte	0x00, 0xf5, 0x21, 0x00


	//----- nvinfo : EIATTR_SPARSE_MMA_MASK
	.align		4
.L_58:
        /*0028*/ 	.byte	0x03, 0x50
        /*002a*/ 	.short	0x0000


	//----- nvinfo : EIATTR_MAXREG_COUNT
	.align		4
        /*002c*/ 	.byte	0x03, 0x1b
        /*002e*/ 	.short	0x00ff


	//----- nvinfo : EIATTR_MERCURY_ISA_VERSION
	.align		4
        /*0030*/ 	.byte	0x03, 0x5f
        /*0032*/ 	.short	0x0101


	//----- nvinfo : EIATTR_VRC_CTA_INIT_COUNT
	.align		4
        /*0034*/ 	.byte	0x02, 0x4a
	.zero		1
	.zero		1


	//----- nvinfo : EIATTR_EXIT_INSTR_OFFSETS
	.align		4
        /*0038*/ 	.byte	0x04, 0x1c
        /*003a*/ 	.short	(.L_60 - .L_59)


	//   ....[0]....
.L_59:
        /*003c*/ 	.word	0x00000100


	//----- nvinfo : EIATTR_CBANK_PARAM_SIZE
	.align		4
.L_60:
        /*0040*/ 	.byte	0x03, 0x19
        /*0042*/ 	.short	0x0010


	//----- nvinfo : EIATTR_PARAM_CBANK
	.align		4
        /*0044*/ 	.byte	0x04, 0x0a
        /*0046*/ 	.short	(.L_62 - .L_61)
	.align		4
.L_61:
        /*0048*/ 	.word	index@(.nv.constant0._Z15generate_kernelP17curandStateXORWOWPf)
        /*004c*/ 	.short	0x0380
        /*004e*/ 	.short	0x0010


	//----- nvinfo : EIATTR_SW_WAR
	.align		4
.L_62:
        /*0050*/ 	.byte	0x04, 0x36
        /*0052*/ 	.short	(.L_64 - .L_63)
.L_63:
        /*0054*/ 	.word	0x00000008
.L_64:


//--------------------- .nv.info._Z12setup_kernelP17curandStateXORWOW --------------------------
	.section	.nv.info._Z12setup_kernelP17curandStateXORWOW,"",@"SHT_CUDA_INFO"
	.sectionflags	@""
	.align	4


	//----- nvinfo : EIATTR_CUDA_API_VERSION
	.align		4
        /*0000*/ 	.byte	0x04, 0x37
        /*0002*/ 	.short	(.L_66 - .L_65)
.L_65:
        /*0004*/ 	.word	0x00000082


	//----- nvinfo : EIATTR_KPARAM_INFO
	.align		4
.L_66:
        /*0008*/ 	.byte	0x04, 0x17
        /*000a*/ 	.short	(.L_68 - .L_67)
.L_67:
        /*000c*/ 	.word	0x00000000
        /*0010*/ 	.short	0x0000
        /*0012*/ 	.short	0x0000
        /*0014*/ 	.byte	0x00, 0xf5, 0x21, 0x00


	//----- nvinfo : EIATTR_SPARSE_MMA_MASK
	.align		4
.L_68:
        /*0018*/ 	.byte	0x03, 0x50
        /*001a*/ 	.short	0x0000


	//----- nvinfo : EIATTR_MAXREG_COUNT
	.align		4
        /*001c*/ 	.byte	0x03, 0x1b
        /*001e*/ 	.short	0x00ff


	//----- nvinfo : EIATTR_MERCURY_ISA_VERSION
	.align		4
        /*0020*/ 	.byte	0x03, 0x5f
        /*0022*/ 	.short	0x0101


	//----- nvinfo : EIATTR_VRC_CTA_INIT_COUNT
	.align		4
        /*0024*/ 	.byte	0x02, 0x4a
	.zero		1
	.zero		1


	//----- nvinfo : EIATTR_EXIT_INSTR_OFFSETS
	.align		4
        /*0028*/ 	.byte	0x04, 0x1c
        /*002a*/ 	.short	(.L_70 - .L_69)


	//   ....[0]....
.L_69:
        /*002c*/ 	.word	0x00000ee0


	//----- nvinfo : EIATTR_CRS_STACK_SIZE
	.align		4
.L_70:
        /*0030*/ 	.byte	0x04, 0x1e
        /*0032*/ 	.short	(.L_72 - .L_71)
.L_71:
        /*0034*/ 	.word	0x00000000


	//----- nvinfo : EIATTR_CBANK_PARAM_SIZE
	.align		4
.L_72:
        /*0038*/ 	.byte	0x03, 0x19
        /*003a*/ 	.short	0x0008


	//----- nvinfo : EIATTR_PARAM_CBANK
	.align		4
        /*003c*/ 	.byte	0x04, 0x0a
        /*003e*/ 	.short	(.L_74 - .L_73)
	.align		4
.L_73:
        /*0040*/ 	.word	index@(.nv.constant0._Z12setup_kernelP17curandStateXORWOW)
        /*0044*/ 	.short	0x0380
        /*0046*/ 	.short	0x0008


	//----- nvinfo : EIATTR_SW_WAR
	.align		4
.L_74:
        /*0048*/ 	.byte	0x04, 0x36
        /*004a*/ 	.short	(.L_76 - .L_75)
.L_75:
        /*004c*/ 	.word	0x00000008
.L_76:


//--------------------- .nv.callgraph             --------------------------
	.section	.nv.callgraph,"",@"SHT_CUDA_CALLGRAPH"
	.align	4
	.sectionentsize	8
	.align		4
        /*0000*/ 	.word	0x00000000
	.align		4
        /*0004*/ 	.word	0xffffffff
	.align		4
        /*0008*/ 	.word	0x00000000
	.align		4
        /*000c*/ 	.word	0xfffffffe
	.align		4
        /*0010*/ 	.word	0x00000000
	.align		4
        /*0014*/ 	.word	0xfffffffd
	.align		4
        /*0018*/ 	.word	0x00000000
	.align		4
        /*001c*/ 	.word	0xfffffffc


//--------------------- .nv.constant4             --------------------------
	.section	.nv.constant4,"a",@progbits
	.align	8
	.align		8
.nv.constant4:
        /*0000*/ 	.dword	precalc_xorwow_matrix
	.align		8
        /*0008*/ 	.dword	precalc_xorwow_offset_matrix
	.align		8
        /*0010*/ 	.dword	mrg32k3aM1
	.align		8
        /*0018*/ 	.dword	mrg32k3aM2
	.align		8
        /*0020*/ 	.dword	mrg32k3aM1SubSeq
	.align		8
        /*0028*/ 	.dword	mrg32k3aM2SubSeq
	.align		8
        /*0030*/ 	.dword	mrg32k3aM1Seq
	.align		8
        /*0038*/ 	.dword	mrg32k3aM2Seq


//--------------------- .nv.constant3             --------------------------
	.section	.nv.constant3,"a",@progbits
	.align	8
.nv.constant3:
	.type		__cr_lgamma_table,@object
	.size		__cr_lgamma_table,(.L_8 - __cr_lgamma_table)
__cr_lgamma_table:
        /*0000*/ 	.byte	0x00, 0x00, 0x00, 0x00, 0x00, 0x00, 0x00, 0x00, 0x00, 0x00, 0x00, 0x00, 0x00, 0x00, 0x00, 0x00
        /*0010*/ 	.byte	0xef, 0x39, 0xfa, 0xfe, 0x42, 0x2e, 0xe6, 0x3f, 0x02, 0x20, 0x2a, 0xfa, 0x0b, 0xab, 0xfc, 0x3f
        /*0020*/ 	.byte	0xf9, 0x2c, 0x92, 0x7c, 0xa7, 0x6c, 0x09, 0x40, 0xc9, 0x79, 0x44, 0x3c, 0x64, 0x26, 0x13, 0x40
        /*0030*/ 	.byte	0xca, 0x01, 0xcf, 0x3a, 0x27, 0x51, 0x1a, 0x40, 0x30, 0xcc, 0x2d, 0xf3, 0xe1, 0x0c, 0x21, 0x40
        /*0040*/ 	.byte	0x0d, 0xb7, 0xfc, 0x82, 0x8e, 0x35, 0x25, 0x40
.L_8:


//--------------------- .text._Z4lookPiS_S_S_S_S_S_S_S_ --------------------------
	.section	.text._Z4lookPiS_S_S_S_S_S_S_S_,"ax",@progbits
	.align	128
        .global         _Z4lookPiS_S_S_S_S_S_S_S_
        .type           _Z4lookPiS_S_S_S_S_S_S_S_,@function
        .size           _Z4lookPiS_S_S_S_S_S_S_S_,(.L_x_11 - _Z4lookPiS_S_S_S_S_S_S_S_)
        .other          _Z4lookPiS_S_S_S_S_S_S_S_,@"STO_CUDA_ENTRY STV_DEFAULT"
_Z4lookPiS_S_S_S_S_S_S_S_:
.text._Z4lookPiS_S_S_S_S_S_S_S_:
[----:B------:R-:W-:Y:S01]  /*0000*/  LDC R1, c[0x0][0x37c] ;  /* 0x0000df00ff017b82 */ /* 0x000fe20000000800 */
[----:B------:R-:W0:Y:S07]  /*0010*/  S2R R25, SR_TID.Y ;  /* 0x0000000000197919 */ /* 0x000e2e0000002200 */
[----:B------:R-:W1:Y:S01]  /*0020*/  LDC R5, c[0x0][0x360] ;  /* 0x0000d800ff057b82 */ /* 0x000e620000000800 */
[----:B------:R-:W2:Y:S01]  /*0030*/  LDCU.64 UR4, c[0x0][0x358] ;  /* 0x00006b00ff0477ac */ /* 0x000ea20008000a00 */
[----:B------:R-:W0:Y:S01]  /*0040*/  S2R R7, SR_CTAID.Y ;  /* 0x0000000000077919 */ /* 0x000e220000002600 */
[----:B------:R-:W3:Y:S05]  /*0050*/  S2R R6, SR_CTAID.X ;  /* 0x0000000000067919 */ /* 0x000eea0000002500 */
[----:B------:R-:W0:Y:S01]  /*0060*/  LDC R4, c[0x0][0x364] ;  /* 0x0000d900ff047b82 */ /* 0x000e220000000800 */
[----:B------:R-:W1:Y:S07]  /*0070*/  S2R R29, SR_TID.X ;  /* 0x00000000001d7919 */ /* 0x000e6e0000002100 */
[----:B------:R-:W3:Y:S08]  /*0080*/  LDC R3, c[0x0][0x370] ;  /* 0x0000dc00ff037b82 */ /* 0x000ef00000000800 */
[----:B------:R-:W4:Y:S08]  /*0090*/  LDC.64 R26, c[0x0][0x380] ;  /* 0x0000e000ff1a7b82 */ /* 0x000f300000000a00 */
[----:B------:R-:W5:Y:S01]  /*00a0*/  LDC.64 R22, c[0x0][0x388] ;  /* 0x0000e200ff167b82 */ /* 0x000f620000000a00 */
[----:B0-----:R-:W-:-:S07]  /*00b0*/  IMAD R0, R7, R4, R25 ;  /* 0x0000000407007224 */ /* 0x001fce00078e0219 */
[----:B------:R-:W0:Y:S01]  /*00c0*/  LDC.64 R8, c[0x0][0x390] ;  /* 0x0000e400ff087b82 */ /* 0x000e220000000a00 */
[----:B---3--:R-:W-:-:S04]  /*00d0*/  IMAD R0, R0, R3, R6 ;  /* 0x0000000300007224 */ /* 0x008fc800078e0206 */
[----:B-1----:R-:W-:-:S03]  /*00e0*/  IMAD R0, R0, R5, R29 ;  /* 0x0000000500007224 */ /* 0x002fc600078e021d */
[----:B------:R-:W1:Y:S01]  /*00f0*/  LDC.64 R10, c[0x0][0x398] ;  /* 0x0000e600ff0a7b82 */ /* 0x000e620000000a00 */
[----:B----4-:R-:W-:-:S05]  /*0100*/  IMAD.WIDE R26, R0, 0x4, R26 ;  /* 0x00000004001a7825 */ /* 0x010fca00078e021a */
[----:B--2---:R-:W-:Y:S02]  /*0110*/  STG.E desc[UR4][R26.64], R29 ;  /* 0x0000001d1a007986 */ /* 0x004fe4000c101904 */
[----:B------:R-:W2:Y:S01]  /*0120*/  LDC.64 R12, c[0x0][0x3a0] ;  /* 0x0000e800ff0c7b82 */ /* 0x000ea20000000a00 */
[----:B-----5:R-:W-:-:S05]  /*0130*/  IMAD.WIDE R22, R0, 0x4, R22 ;  /* 0x0000000400167825 */ /* 0x020fca00078e0216 */
[----:B------:R-:W-:Y:S02]  /*0140*/  STG.E desc[UR4][R22.64], R25 ;  /* 0x0000001916007986 */ /* 0x000fe4000c101904 */
[----:B------:R-:W3:Y:S01]  /*0150*/  LDC.64 R14, c[0x0][0x3a8] ;  /* 0x0000ea00ff0e7b82 */ /* 0x000ee20000000a00 */
[----:B0-----:R-:W-:-:S05]  /*0160*/  IMAD.WIDE R8, R0, 0x4, R8 ;  /* 0x0000000400087825 */ /* 0x001fca00078e0208 */
[----:B------:R-:W-:Y:S02]  /*0170*/  STG.E desc[UR4][R8.64], R6 ;  /* 0x0000000608007986 */ /* 0x000fe4000c101904 */
[----:B------:R-:W0:Y:S01]  /*0180*/  LDC.64 R16, c[0x0][0x3b0] ;  /* 0x0000ec00ff107b82 */ /* 0x000e220000000a00 */
[----:B-1----:R-:W-:-:S05]  /*0190*/  IMAD.WIDE R10, R0, 0x4, R10 ;  /* 0x00000004000a7825 */ /* 0x002fca00078e020a */
[----:B------:R-:W-:Y:S02]  /*01a0*/  STG.E desc[UR4][R10.64], R7 ;  /* 0x000000070a007986 */ /* 0x000fe4000c101904 */
[----:B------:R-:W1:Y:S01]  /*01b0*/  LDC.64 R18, c[0x0][0x3b8] ;  /* 0x0000ee00ff127b82 */ /* 0x000e620000000a00 */
[----:B--2---:R-:W-:-:S05]  /*01c0*/  IMAD.WIDE R12, R0, 0x4, R12 ;  /* 0x00000004000c7825 */ /* 0x004fca00078e020c */
[----:B------:R-:W-:Y:S02]  /*01d0*/  STG.E desc[UR4][R12.64], R5 ;  /* 0x000000050c007986 */ /* 0x000fe4000c101904 */
[----:B------:R-:W2:Y:S01]  /*01e0*/  LDC.64 R20, c[0x0][0x3c0] ;  /* 0x0000f000ff147b82 */ /* 0x000ea20000000a00 */
[----:B---3--:R-:W-:-:S05]  /*01f0*/  IMAD.WIDE R14, R0, 0x4, R14 ;  /* 0x00000004000e7825 */ /* 0x008fca00078e020e */
[----:B------:R-:W-:Y:S02]  /*0200*/  STG.E desc[UR4][R14.64], R4 ;  /* 0x000000040e007986 */ /* 0x000fe4000c101904 */
[----:B------:R-:W3:Y:S01]  /*0210*/  LDC R2, c[0x0][0x374] ;  /* 0x0000dd00ff027b82 */ /* 0x000ee20000000800 */
[----:B0-----:R-:W-:-:S05]  /*0220*/  IMAD.WIDE R16, R0, 0x4, R16 ;  /* 0x0000000400107825 */ /* 0x001fca00078e0210 */
[----:B------:R-:W-:Y:S01]  /*0230*/  STG.E desc[UR4][R16.64], R3 ;  /* 0x0000000310007986 */ /* 0x000fe2000c101904 */
[----:B-1----:R-:W-:-:S04]  /*0240*/  IMAD.WIDE R18, R0, 0x4, R18 ;  /* 0x0000000400127825 */ /* 0x002fc800078e0212 */
[----:B--2---:R-:W-:Y:S01]  /*0250*/  IMAD.WIDE R20, R0, 0x4, R20 ;  /* 0x0000000400147825 */ /* 0x004fe200078e0214 */
[----:B---3--:R-:W-:Y:S04]  /*0260*/  STG.E desc[UR4][R18.64], R2 ;  /* 0x0000000212007986 */ /* 0x008fe8000c101904 */
[----:B------:R-:W-:Y:S01]  /*0270*/  STG.E desc[UR4][R20.64], R0 ;  /* 0x0000000014007986 */ /* 0x000fe2000c101904 */
[----:B------:R-:W-:Y:S05]  /*0280*/  EXIT ;  /* 0x000000000000794d */ /* 0x000fea0003800000 */
.L_x_0:
[----:B------:R-:W-:-:S00]  /*0290*/  BRA `(.L_x_0) ;  /* 0xfffffffc00fc7947 */ /* 0x000fc0000383ffff */
[----:B------:R-:W-:-:S00]  /*02a0*/  NOP ;  /* 0x0000000000007918 */ /* 0x000fc00000000000 */
        /* <DEDUP_REMOVED lines=13> */
.L_x_11:


//--------------------- .text._Z15generate_kernelP17curandStateXORWOWPf --------------------------
	.section	.text._Z15generate_kernelP17curandStateXORWOWPf,"ax",@progbits
	.align	128
        .global         _Z15generate_kernelP17curandStateXORWOWPf
        .type           _Z15generate_kernelP17curandStateXORWOWPf,@function
        .size           _Z15generate_kernelP17curandStateXORWOWPf,(.L_x_12 - _Z15generate_kernelP17curandStateXORWOWPf)
        .other          _Z15generate_kernelP17curandStateXORWOWPf,@"STO_CUDA_ENTRY STV_DEFAULT"
_Z15generate_kernelP17curandStateXORWOWPf:
.text._Z15generate_kernelP17curandStateXORWOWPf:
[----:B------:R-:W-:Y:S01]  /*0000*/  LDC R1, c[0x0][0x37c] ;  /* 0x0000df00ff017b82 */ /* 0x000fe20000000800 */
[----:B------:R-:W0:Y:S01]  /*0010*/  S2R R0, SR_TID.Y ;  /* 0x0000000000007919 */ /* 0x000e220000002200 */
[----:B------:R-:W1:Y:S06]  /*0020*/  LDCU UR7, c[0x0][0x360] ;  /* 0x00006c00ff0777ac */ /* 0x000e6c0008000800 */
[----:B------:R-:W0:Y:S01]  /*0030*/  S2UR UR4, SR_CTAID.Y ;  /* 0x00000000000479c3 */ /* 0x000e220000002600 */
[----:B------:R-:W1:Y:S07]  /*0040*/  S2R R5, SR_TID.X ;  /* 0x0000000000057919 */ /* 0x000e6e0000002100 */
[----:B------:R-:W0:Y:S08]  /*0050*/  LDC R7, c[0x0][0x364] ;  /* 0x0000d900ff077b82 */ /* 0x000e300000000800 */
[----:B------:R-:W2:Y:S08]  /*0060*/  S2UR UR6, SR_CTAID.X ;  /* 0x00000000000679c3 */ /* 0x000eb00000002500 */
[----:B------:R-:W2:Y:S08]  /*0070*/  LDC R9, c[0x0][0x370] ;  /* 0x0000dc00ff097b82 */ /* 0x000eb00000000800 */
[----:B------:R-:W3:Y:S01]  /*0080*/  LDC.64 R2, c[0x0][0x388] ;  /* 0x0000e200ff027b82 */ /* 0x000ee20000000a00 */
[----:B0-----:R-:W-:Y:S01]  /*0090*/  IMAD R0, R7, UR4, R0 ;  /* 0x0000000407007c24 */ /* 0x001fe2000f8e0200 */
[----:B------:R-:W0:Y:S03]  /*00a0*/  LDCU.64 UR4, c[0x0][0x358] ;  /* 0x00006b00ff0477ac */ /* 0x000e260008000a00 */
[----:B--2---:R-:W-:-:S04]  /*00b0*/  IMAD R0, R0, R9, UR6 ;  /* 0x0000000600007e24 */ /* 0x004fc8000f8e0209 */
[----:B-1----:R-:W-:-:S04]  /*00c0*/  IMAD R5, R0, UR7, R5 ;  /* 0x0000000700057c24 */ /* 0x002fc8000f8e0205 */
[----:B---3--:R-:W-:Y:S01]  /*00d0*/  IMAD.WIDE R2, R5, 0x4, R2 ;  /* 0x0000000405027825 */ /* 0x008fe200078e0202 */
[----:B------:R-:W-:-:S05]  /*00e0*/  I2FP.F32.S32 R5, R5 ;  /* 0x0000000500057245 */ /* 0x000fca0000201400 */
[----:B0-----:R-:W-:Y:S01]  /*00f0*/  STG.E desc[UR4][R2.64], R5 ;  /* 0x0000000502007986 */ /* 0x001fe2000c101904 */
[----:B------:R-:W-:Y:S05]  /*0100*/  EXIT ;  /* 0x000000000000794d */ /* 0x000fea0003800000 */
.L_x_1:
        /* <DEDUP_REMOVED lines=15> */
.L_x_12:


//--------------------- .text._Z12setup_kernelP17curandStateXORWOW --------------------------
	.section	.text._Z12setup_kernelP17curandStateXORWOW,"ax",@progbits
	.align	128
        .global         _Z12setup_kernelP17curandStateXORWOW
        .type           _Z12setup_kernelP17curandStateXORWOW,@function
        .size           _Z12setup_kernelP17curandStateXORWOW,(.L_x_13 - _Z12setup_kernelP17curandStateXORWOW)
        .other          _Z12setup_kernelP17curandStateXORWOW,@"STO_CUDA_ENTRY STV_DEFAULT"
_Z12setup_kernelP17curandStateXORWOW:
.text._Z12setup_kernelP17curandStateXORWOW:
[----:B------:R-:W-:Y:S01]  /*0000*/  LDC R1, c[0x0][0x37c] ;  /* 0x0000df00ff017b82 */ /* 0x000fe20000000800 */
[----:B------:R-:W0:Y:S01]  /*0010*/  S2R R0, SR_TID.Y ;  /* 0x0000000000007919 */ /* 0x000e220000002200 */
[----:B------:R-:W1:Y:S06]  /*0020*/  LDCU UR7, c[0x0][0x360] ;  /* 0x00006c00ff0777ac */ /* 0x000e6c0008000800 */
[----:B------:R-:W0:Y:S01]  /*0030*/  S2UR UR4, SR_CTAID.Y ;  /* 0x00000000000479c3 */ /* 0x000e220000002600 */
[----:B------:R-:W-:Y:S01]  /*0040*/  IMAD.MOV.U32 R2, RZ, RZ, 0x3198c20f ;  /* 0x3198c20fff027424 */ /* 0x000fe200078e00ff */
[----:B------:R-:W1:Y:S01]  /*0050*/  S2R R13, SR_TID.X ;  /* 0x00000000000d7919 */ /* 0x000e620000002100 */
[----:B------:R-:W-:Y:S01]  /*0060*/  IMAD.MOV.U32 R4, RZ, RZ, 0x423bb012 ;  /* 0x423bb012ff047424 */ /* 0x000fe200078e00ff */
[----:B------:R-:W-:Y:S01]  /*0070*/  BSSY.RECONVERGENT B0, `(.L_x_2) ;  /* 0x00000e3000007945 */ /* 0x000fe20003800200 */
[----:B------:R-:W-:-:S02]  /*0080*/  IMAD.MOV.U32 R8, RZ, RZ, -0x23270784 ;  /* 0xdcd8f87cff087424 */ /* 0x000fc400078e00ff */
[----:B------:R-:W-:Y:S01]  /*0090*/  IMAD.MOV.U32 R9, RZ, RZ, 0x57fa2510 ;  /* 0x57fa2510ff097424 */ /* 0x000fe200078e00ff */
[----:B------:R-:W0:Y:S08]  /*00a0*/  LDC R3, c[0x0][0x364] ;  /* 0x0000d900ff037b82 */ /* 0x000e300000000800 */
[----:B------:R-:W2:Y:S08]  /*00b0*/  S2UR UR6, SR_CTAID.X ;  /* 0x00000000000679c3 */ /* 0x000eb00000002500 */
[----:B------:R-:W2:Y:S08]  /*00c0*/  LDC R5, c[0x0][0x370] ;  /* 0x0000dc00ff057b82 */ /* 0x000eb00000000800 */
[----:B------:R-:W3:Y:S01]  /*00d0*/  LDC.64 R6, c[0x0][0x380] ;  /* 0x0000e000ff067b82 */ /* 0x000ee20000000a00 */
[----:B0-----:R-:W-:Y:S01]  /*00e0*/  IMAD R0, R3, UR4, R0 ;  /* 0x0000000403007c24 */ /* 0x001fe2000f8e0200 */
[----:B------:R-:W0:Y:S01]  /*00f0*/  LDCU.64 UR4, c[0x0][0x358] ;  /* 0x00006b00ff0477ac */ /* 0x000e220008000a00 */
[----:B------:R-:W-:-:S02]  /*0100*/  IMAD.MOV.U32 R3, RZ, RZ, 0x5efdb30c ;  /* 0x5efdb30cff037424 */ /* 0x000fc400078e00ff */
[----:B--2---:R-:W-:Y:S02]  /*0110*/  IMAD R0, R0, R5, UR6 ;  /* 0x0000000600007e24 */ /* 0x004fe4000f8e0205 */
[----:B------:R-:W-:Y:S02]  /*0120*/  IMAD.MOV.U32 R5, RZ, RZ, -0x75bd8fc ;  /* 0xf8a42704ff057424 */ /* 0x000fe400078e00ff */
[----:B-1----:R-:W-:-:S04]  /*0130*/  IMAD R13, R0, UR7, R13 ;  /* 0x00000007000d7c24 */ /* 0x002fc8000f8e020d */
[C---:B---3--:R-:W-:Y:S01]  /*0140*/  IMAD.WIDE R6, R13.reuse, 0x30, R6 ;  /* 0x000000300d067825 */ /* 0x048fe200078e0206 */
[----:B------:R-:W-:-:S04]  /*0150*/  ISETP.NE.AND P0, PT, R13, RZ, PT ;  /* 0x000000ff0d00720c */ /* 0x000fc80003f05270 */
[----:B0-----:R0:W-:Y:S04]  /*0160*/  STG.E.64 desc[UR4][R6.64], R2 ;  /* 0x0000000206007986 */ /* 0x0011e8000c101b04 */
[----:B------:R0:W-:Y:S04]  /*0170*/  STG.E.64 desc[UR4][R6.64+0x8], R4 ;  /* 0x0000080406007986 */ /* 0x0001e8000c101b04 */
[----:B------:R0:W-:Y:S01]  /*0180*/  STG.E.64 desc[UR4][R6.64+0x10], R8 ;  /* 0x0000100806007986 */ /* 0x0001e2000c101b04 */
[----:B------:R-:W-:Y:S05]  /*0190*/  @!P0 BRA `(.L_x_3) ;  /* 0x0000000c00408947 */ /* 0x000fea0003800000 */
[----:B------:R-:W-:Y:S01]  /*01a0*/  SHF.R.S32.HI R0, RZ, 0x1f, R13 ;  /* 0x0000001fff007819 */ /* 0x000fe2000001140d */
[----:B------:R-:W-:-:S07]  /*01b0*/  IMAD.MOV.U32 R12, RZ, RZ, RZ ;  /* 0x000000ffff0c7224 */ /* 0x000fce00078e00ff */
.L_x_9:
[----:B0-----:R-:W-:Y:S01]  /*01c0*/  LOP3.LUT R2, R13, 0x3, RZ, 0xc0, !PT ;  /* 0x000000030d027812 */ /* 0x001fe200078ec0ff */
[----:B------:R-:W-:Y:S03]  /*01d0*/  BSSY.RECONVERGENT B1, `(.L_x_4) ;  /* 0x00000c6000017945 */ /* 0x000fe60003800200 */
[----:B------:R-:W-:-:S04]  /*01e0*/  ISETP.NE.U32.AND P0, PT, R2, RZ, PT ;  /* 0x000000ff0200720c */ /* 0x000fc80003f05070 */
[----:B------:R-:W-:-:S13]  /*01f0*/  ISETP.NE.AND.EX P0, PT, RZ, RZ, PT, P0 ;  /* 0x000000ffff00720c */ /* 0x000fda0003f05300 */
[----:B------:R-:W-:Y:S05]  /*0200*/  @!P0 BRA `(.L_x_5) ;  /* 0x0000000c00088947 */ /* 0x000fea0003800000 */
[----:B------:R-:W0:Y:S01]  /*0210*/  LDC.64 R8, c[0x4][RZ] ;  /* 0x01000000ff087b82 */ /* 0x000e220000000a00 */
[----:B------:R-:W-:Y:S02]  /*0220*/  IMAD.MOV.U32 R14, RZ, RZ, RZ ;  /* 0x000000ffff0e7224 */ /* 0x000fe400078e00ff */
[----:B0-----:R-:W-:-:S07]  /*0230*/  IMAD.WIDE.U32 R8, R12, 0xc80, R8 ;  /* 0x00000c800c087825 */ /* 0x001fce00078e0008 */
.L_x_8:
[----:B0-----:R-:W-:Y:S01]  /*0240*/  IMAD.MOV.U32 R15, RZ, RZ, RZ ;  /* 0x000000ffff0f7224 */ /* 0x001fe200078e00ff */
[----:B------:R-:W-:Y:S01]  /*0250*/  CS2R R2, SRZ ;  /* 0x0000000000027805 */ /* 0x000fe2000001ff00 */
[----:B------:R-:W-:Y:S01]  /*0260*/  IMAD.MOV.U32 R17, RZ, RZ, RZ ;  /* 0x000000ffff117224 */ /* 0x000fe200078e00ff */
[----:B------:R-:W-:-:S07]  /*0270*/  CS2R R4, SRZ ;  /* 0x0000000000047805 */ /* 0x000fce000001ff00 */
.L_x_7:
[----:B------:R-:W-:-:S05]  /*0280*/  IMAD.WIDE.U32 R10, R17, 0x4, R6 ;  /* 0x00000004110a7825 */ /* 0x000fca00078e0006 */
[----:B------:R0:W5:Y:S01]  /*0290*/  LDG.E R16, desc[UR4][R10.64+0x4] ;  /* 0x000004040a107981 */ /* 0x000162000c1e1900 */
[----:B------:R-:W-:-:S07]  /*02a0*/  IMAD.MOV.U32 R19, RZ, RZ, RZ ;  /* 0x000000ffff137224 */ /* 0x000fce00078e00ff */
.L_x_6:
[----:B-----5:R-:W-:Y:S01]  /*02b0*/  SHF.R.U32.HI R24, RZ, R19, R16 ;  /* 0x00000013ff187219 */ /* 0x020fe20000011610 */
[----:B0-----:R-:W-:-:S03]  /*02c0*/  IMAD.SHL.U32 R10, R17, 0x20, RZ ;  /* 0x00000020110a7824 */ /* 0x001fc600078e00ff */
[----:B------:R-:W-:Y:S01]  /*02d0*/  LOP3.LUT R11, R24, 0x1, RZ, 0xc0, !PT ;  /* 0x00000001180b7812 */ /* 0x000fe200078ec0ff */
[----:B------:R-:W-:-:S03]  /*02e0*/  IMAD.IADD R10, R10, 0x1, R19 ;  /* 0x000000010a0a7824 */ /* 0x000fc600078e0213 */
[----:B------:R-:W-:Y:S01]  /*02f0*/  ISETP.NE.U32.AND P0, PT, R11, 0x1, PT ;  /* 0x000000010b00780c */ /* 0x000fe20003f05070 */
[----:B------:R-:W-:-:S03]  /*0300*/  IMAD R11, R10, 0x5, RZ ;  /* 0x000000050a0b7824 */ /* 0x000fc600078e02ff */
[----:B------:R-:W-:Y:S01]  /*0310*/  R2P PR, R24, 0x7e ;  /* 0x0000007e18007804 */ /* 0x000fe20000000000 */
[----:B------:R-:W-:-:S08]  /*0320*/  IMAD.WIDE.U32 R10, R11, 0x4, R8 ;  /* 0x000000040b0a7825 */ /* 0x000fd000078e0008 */
[----:B------:R-:W2:Y:S04]  /*0330*/  @!P0 LDG.E R18, desc[UR4][R10.64] ;  /* 0x000000040a128981 */ /* 0x000ea8000c1e1900 */
[----:B------:R-:W3:Y:S04]  /*0340*/  @!P0 LDG.E R20, desc[UR4][R10.64+0x10] ;  /* 0x000010040a148981 */ /* 0x000ee8000c1e1900 */
[----:B------:R-:W4:Y:S04]  /*0350*/  @P1 LDG.E R22, desc[UR4][R10.64+0x14] ;  /* 0x000014040a161981 */ /* 0x000f28000c1e1900 */
[----:B------:R-:W4:Y:S04]  /*0360*/  @P2 LDG.E R26, desc[UR4][R10.64+0x28] ;  /* 0x000028040a1a2981 */ /* 0x000f28000c1e1900 */
[----:B------:R-:W4:Y:S04]  /*0370*/  @!P0 LDG.E R21, desc[UR4][R10.64+0x4] ;  /* 0x000004040a158981 */ /* 0x000f28000c1e1900 */
[----:B------:R-:W4:Y:S04]  /*0380*/  @!P0 LDG.E R23, desc[UR4][R10.64+0xc] ;  /* 0x00000c040a178981 */ /* 0x000f28000c1e1900 */
[----:B------:R-:W4:Y:S04]  /*0390*/  @P1 LDG.E R25, desc[UR4][R10.64+0x18] ;  /* 0x000018040a191981 */ /* 0x000f28000c1e1900 */
[----:B------:R-:W4:Y:S04]  /*03a0*/  @P3 LDG.E R28, desc[UR4][R10.64+0x3c] ;  /* 0x00003c040a1c3981 */ /* 0x000f28000c1e1900 */
[----:B------:R-:W4:Y:S01]  /*03b0*/  @P6 LDG.E R27, desc[UR4][R10.64+0x7c] ;  /* 0x00007c040a1b6981 */ /* 0x000f22000c1e1900 */
[----:B--2---:R-:W-:-:S03]  /*03c0*/  @!P0 LOP3.LUT R15, R15, R18, RZ, 0x3c, !PT ;  /* 0x000000120f0f8212 */ /* 0x004fc600078e3cff */
[----:B------:R-:W2:Y:S01]  /*03d0*/  @!P0 LDG.E R18, desc[UR4][R10.64+0x8] ;  /* 0x000008040a128981 */ /* 0x000ea2000c1e1900 */
[----:B---3--:R-:W-:-:S03]  /*03e0*/  @!P0 LOP3.LUT R3, R3, R20, RZ, 0x3c, !PT ;  /* 0x0000001403038212 */ /* 0x008fc600078e3cff */
[----:B------:R-:W3:Y:S01]  /*03f0*/  @P1 LDG.E R20, desc[UR4][R10.64+0x24] ;  /* 0x000024040a141981 */ /* 0x000ee2000c1e1900 */
[----:B----4-:R-:W-:-:S03]  /*0400*/  @P1 LOP3.LUT R15, R15, R22, RZ, 0x3c, !PT ;  /* 0x000000160f0f1212 */ /* 0x010fc600078e3cff */
[----:B------:R-:W4:Y:S01]  /*0410*/  @P2 LDG.E R22, desc[UR4][R10.64+0x38] ;  /* 0x000038040a162981 */ /* 0x000f22000c1e1900 */
[----:B------:R-:W-:-:S03]  /*0420*/  @P2 LOP3.LUT R15, R15, R26, RZ, 0x3c, !PT ;  /* 0x0000001a0f0f2212 */ /* 0x000fc600078e3cff */
[----:B------:R-:W4:Y:S01]  /*0430*/  @P4 LDG.E R26, desc[UR4][R10.64+0x50] ;  /* 0x000050040a1a4981 */ /* 0x000f22000c1e1900 */
[----:B------:R-:W-:-:S03]  /*0440*/  @!P0 LOP3.LUT R4, R4, R21, RZ, 0x3c, !PT ;  /* 0x0000001504048212 */ /* 0x000fc600078e3cff */
[----:B------:R-:W4:Y:S01]  /*0450*/  @P1 LDG.E R21, desc[UR4][R10.64+0x20] ;  /* 0x000020040a151981 */ /* 0x000f22000c1e1900 */
[----:B------:R-:W-:-:S03]  /*0460*/  @!P0 LOP3.LUT R2, R2, R23, RZ, 0x3c, !PT ;  /* 0x0000001702028212 */ /* 0x000fc600078e3cff */
[----:B------:R-:W4:Y:S01]  /*0470*/  @P2 LDG.E R23, desc[UR4][R10.64+0x2c] ;  /* 0x00002c040a172981 */ /* 0x000f22000c1e1900 */
[----:B------:R-:W-:-:S03]  /*0480*/  @P1 LOP3.LUT R4, R4, R25, RZ, 0x3c, !PT ;  /* 0x0000001904041212 */ /* 0x000fc600078e3cff */
[----:B------:R-:W4:Y:S01]  /*0490*/  @P2 LDG.E R25, desc[UR4][R10.64+0x34] ;  /* 0x000034040a192981 */ /* 0x000f22000c1e1900 */
[----:B--2---:R-:W-:-:S03]  /*04a0*/  @!P0 LOP3.LUT R5, R5, R18, RZ, 0x3c, !PT ;  /* 0x0000001205058212 */ /* 0x004fc600078e3cff */
[----:B------:R-:W2:Y:S01]  /*04b0*/  @P1 LDG.E R18, desc[UR4][R10.64+0x1c] ;  /* 0x00001c040a121981 */ /* 0x000ea2000c1e1900 */
[----:B---3--:R-:W-:-:S03]  /*04c0*/  @P1 LOP3.LUT R3, R3, R20, RZ, 0x3c, !PT ;  /* 0x0000001403031212 */ /* 0x008fc600078e3cff */
[----:B------:R-:W3:Y:S01]  /*04d0*/  @P2 LDG.E R20, desc[UR4][R10.64+0x30] ;  /* 0x000030040a142981 */ /* 0x000ee2000c1e1900 */
[----:B----4-:R-:W-:-:S03]  /*04e0*/  @P2 LOP3.LUT R3, R3, R22, RZ, 0x3c, !PT ;  /* 0x0000001603032212 */ /* 0x010fc600078e3cff */
[----:B------:R-:W4:Y:S01]  /*04f0*/  @P3 LDG.E R22, desc[UR4][R10.64+0x4c] ;  /* 0x00004c040a163981 */ /* 0x000f22000c1e1900 */
[----:B------:R-:W-:-:S04]  /*0500*/  @P3 LOP3.LUT R15, R15, R28, RZ, 0x3c, !PT ;  /* 0x0000001c0f0f3212 */ /* 0x000fc800078e3cff */
[----:B------:R-:W-:Y:S02]  /*0510*/  @P4 LOP3.LUT R15, R15, R26, RZ, 0x3c, !PT ;  /* 0x0000001a0f0f4212 */ /* 0x000fe400078e3cff */
[----:B------:R-:W-:Y:S01]  /*0520*/  @P1 LOP3.LUT R2, R2, R21, RZ, 0x3c, !PT ;  /* 0x0000001502021212 */ /* 0x000fe200078e3cff */
[----:B------:R-:W4:Y:S04]  /*0530*/  @P5 LDG.E R26, desc[UR4][R10.64+0x64] ;  /* 0x000064040a1a5981 */ /* 0x000f28000c1e1900 */
[----:B------:R-:W4:Y:S01]  /*0540*/  @P3 LDG.E R21, desc[UR4][R10.64+0x40] ;  /* 0x000040040a153981 */ /* 0x000f22000c1e1900 */
[----:B------:R-:W-:Y:S02]  /*0550*/  @P2 LOP3.LUT R4, R4, R23, RZ, 0x3c, !PT ;  /* 0x0000001704042212 */ /* 0x000fe400078e3cff */
[----:B------:R-:W-:Y:S01]  /*0560*/  @P2 LOP3.LUT R2, R2, R25, RZ, 0x3c, !PT ;  /* 0x0000001902022212 */ /* 0x000fe200078e3cff */
[----:B------:R-:W4:Y:S04]  /*0570*/  @P3 LDG.E R23, desc[UR4][R10.64+0x48] ;  /* 0x000048040a173981 */ /* 0x000f28000c1e1900 */
[----:B------:R-:W4:Y:S01]  /*0580*/  @P4 LDG.E R25, desc[UR4][R10.64+0x54] ;  /* 0x000054040a194981 */ /* 0x000f22000c1e1900 */
[----:B--2---:R-:W-:-:S03]  /*0590*/  @P1 LOP3.LUT R5, R5, R18, RZ, 0x3c, !PT ;  /* 0x0000001205051212 */ /* 0x004fc600078e3cff */
[----:B------:R-:W2:Y:S01]  /*05a0*/  @P3 LDG.E R18, desc[UR4][R10.64+0x44] ;  /* 0x000044040a123981 */ /* 0x000ea2000c1e1900 */
[----:B---3--:R-:W-:-:S03]  /*05b0*/  @P2 LOP3.LUT R5, R5, R20, RZ, 0x3c, !PT ;  /* 0x0000001405052212 */ /* 0x008fc600078e3cff */
[----:B------:R-:W3:Y:S01]  /*05c0*/  @P4 LDG.E R20, desc[UR4][R10.64+0x58] ;  /* 0x000058040a144981 */ /* 0x000ee2000c1e1900 */
[----:B----4-:R-:W-:-:S03]  /*05d0*/  @P3 LOP3.LUT R3, R3, R22, RZ, 0x3c, !PT ;  /* 0x0000001603033212 */ /* 0x010fc600078e3cff */
[----:B------:R-:W4:Y:S01]  /*05e0*/  @P4 LDG.E R22, desc[UR4][R10.64+0x60] ;  /* 0x000060040a164981 */ /* 0x000f22000c1e1900 */
[----:B------:R-:W-:Y:S02]  /*05f0*/  LOP3.LUT P0, RZ, R24, 0x80, RZ, 0xc0, !PT ;  /* 0x0000008018ff7812 */ /* 0x000fe4000780c0ff */
[----:B------:R-:W-:Y:S02]  /*0600*/  @P5 LOP3.LUT R15, R15, R26, RZ, 0x3c, !PT ;  /* 0x0000001a0f0f5212 */ /* 0x000fe400078e3cff */
[----:B------:R-:W4:Y:S01]  /*0610*/  @P6 LDG.E R26, desc[UR4][R10.64+0x78] ;  /* 0x000078040a1a6981 */ /* 0x000f22000c1e1900 */
[----:B------:R-:W-:-:S03]  /*0620*/  @P3 LOP3.LUT R4, R4, R21, RZ, 0x3c, !PT ;  /* 0x0000001504043212 */ /* 0x000fc600078e3cff */
[----:B------:R-:W4:Y:S01]  /*0630*/  @P4 LDG.E R21, desc[UR4][R10.64+0x5c] ;  /* 0x00005c040a154981 */ /* 0x000f22000c1e1900 */
[----:B------:R-:W-:-:S03]  /*0640*/  @P3 LOP3.LUT R2, R2, R23, RZ, 0x3c, !PT ;  /* 0x0000001702023212 */ /* 0x000fc600078e3cff */
[----:B------:R-:W4:Y:S01]  /*0650*/  @P5 LDG.E R23, desc[UR4][R10.64+0x68] ;  /* 0x000068040a175981 */ /* 0x000f22000c1e1900 */
[----:B------:R-:W-:-:S03]  /*0660*/  @P4 LOP3.LUT R4, R4, R25, RZ, 0x3c, !PT ;  /* 0x0000001904044212 */ /* 0x000fc600078e3cff */
[----:B------:R-:W4:Y:S01]  /*0670*/  @P5 LDG.E R25, desc[UR4][R10.64+0x70] ;  /* 0x000070040a195981 */ /* 0x000f22000c1e1900 */
[----:B--2---:R-:W-:-:S03]  /*0680*/  @P3 LOP3.LUT R5, R5, R18, RZ, 0x3c, !PT ;  /* 0x0000001205053212 */ /* 0x004fc600078e3cff */
[----:B------:R-:W2:Y:S01]  /*0690*/  @P5 LDG.E R18, desc[UR4][R10.64+0x6c] ;  /* 0x00006c040a125981 */ /* 0x000ea2000c1e1900 */
[----:B---3--:R-:W-:-:S03]  /*06a0*/  @P4 LOP3.LUT R5, R5, R20, RZ, 0x3c, !PT ;  /* 0x0000001405054212 */ /* 0x008fc600078e3cff */
[----:B------:R-:W3:Y:S01]  /*06b0*/  @P5 LDG.E R20, desc[UR4][R10.64+0x74] ;  /* 0x000074040a145981 */ /* 0x000ee2000c1e1900 */
[----:B----4-:R-:W-:-:S03]  /*06c0*/  @P4 LOP3.LUT R3, R3, R22, RZ, 0x3c, !PT ;  /* 0x0000001603034212 */ /* 0x010fc600078e3cff */
[----:B------:R-:W4:Y:S01]  /*06d0*/  @P0 LDG.E R22, desc[UR4][R10.64+0x8c] ;  /* 0x00008c040a160981 */ /* 0x000f22000c1e1900 */
[----:B------:R-:W-:-:S03]  /*06e0*/  @P6 LOP3.LUT R15, R15, R26, RZ, 0x3c, !PT ;  /* 0x0000001a0f0f6212 */ /* 0x000fc600078e3cff */
        /* <DEDUP_REMOVED lines=13> */
[----:B------:R-:W-:Y:S02]  /*07c0*/  @P6 LOP3.LUT R4, R4, R27, RZ, 0x3c, !PT ;  /* 0x0000001b04046212 */ /* 0x000fe400078e3cff */
[----:B------:R-:W-:Y:S02]  /*07d0*/  @P6 LOP3.LUT R2, R2, R21, RZ, 0x3c, !PT ;  /* 0x0000001502026212 */ /* 0x000fe400078e3cff */
[----:B------:R-:W-:Y:S02]  /*07e0*/  @P0 LOP3.LUT R4, R4, R23, RZ, 0x3c, !PT ;  /* 0x0000001704040212 */ /* 0x000fe400078e3cff */
[----:B------:R-:W-:Y:S02]  /*07f0*/  @P0 LOP3.LUT R2, R2, R25, RZ, 0x3c, !PT ;  /* 0x0000001902020212 */ /* 0x000fe400078e3cff */
[----:B--2---:R-:W-:Y:S02]  /*0800*/  @P6 LOP3.LUT R5, R5, R18, RZ, 0x3c, !PT ;  /* 0x0000001205056212 */ /* 0x004fe400078e3cff */
[----:B---3--:R-:W-:-:S02]  /*0810*/  @P6 LOP3.LUT R3, R3, R20, RZ, 0x3c, !PT ;  /* 0x0000001403036212 */ /* 0x008fc400078e3cff */
[----:B----4-:R-:W-:Y:S02]  /*0820*/  @P0 LOP3.LUT R5, R5, R22, RZ, 0x3c, !PT ;  /* 0x0000001605050212 */ /* 0x010fe400078e3cff */
[----:B------:R-:W-:Y:S02]  /*0830*/  @P0 LOP3.LUT R3, R3, R26, RZ, 0x3c, !PT ;  /* 0x0000001a03030212 */ /* 0x000fe400078e3cff */
[----:B------:R-:W-:-:S13]  /*0840*/  R2P PR, R24.B1, 0x7f ;  /* 0x0000007f18007804 */ /* 0x000fda0000001000 */
[----:B------:R-:W2:Y:S04]  /*0850*/  @P0 LDG.E R18, desc[UR4][R10.64+0xa0] ;  /* 0x0000a0040a120981 */ /* 0x000ea8000c1e1900 */
[----:B------:R-:W3:Y:S04]  /*0860*/  @P1 LDG.E R22, desc[UR4][R10.64+0xb4] ;  /* 0x0000b4040a161981 */ /* 0x000ee8000c1e1900 */
[----:B------:R-:W4:Y:S04]  /*0870*/  @P2 LDG.E R26, desc[UR4][R10.64+0xc8] ;  /* 0x0000c8040a1a2981 */ /* 0x000f28000c1e1900 */
[----:B------:R-:W4:Y:S04]  /*0880*/  @P3 LDG.E R28, desc[UR4][R10.64+0xdc] ;  /* 0x0000dc040a1c3981 */ /* 0x000f28000c1e1900 */
[----:B------:R-:W4:Y:S04]  /*0890*/  @P0 LDG.E R23, desc[UR4][R10.64+0xa4] ;  /* 0x0000a4040a170981 */ /* 0x000f28000c1e1900 */
[----:B------:R-:W4:Y:S04]  /*08a0*/  @P0 LDG.E R20, desc[UR4][R10.64+0xa8] ;  /* 0x0000a8040a140981 */ /* 0x000f28000c1e1900 */
[----:B------:R-:W4:Y:S04]  /*08b0*/  @P4 LDG.E R25, desc[UR4][R10.64+0xf0] ;  /* 0x0000f0040a194981 */ /* 0x000f28000c1e1900 */
        /* <DEDUP_REMOVED lines=21> */
[----:B------:R-:W-:Y:S02]  /*0a10*/  LOP3.LUT P0, RZ, R24, 0x8000, RZ, 0xc0, !PT ;  /* 0x0000800018ff7812 */ /* 0x000fe4000780c0ff */
[----:B----4-:R-:W-:Y:S01]  /*0a20*/  @P5 LOP3.LUT R15, R15, R26, RZ, 0x3c, !PT ;  /* 0x0000001a0f0f5212 */ /* 0x010fe200078e3cff */
[----:B------:R-:W4:Y:S04]  /*0a30*/  @P3 LDG.E R24, desc[UR4][R10.64+0xe4] ;  /* 0x0000e4040a183981 */ /* 0x000f28000c1e1900 */
[----:B------:R-:W2:Y:S01]  /*0a40*/  @P6 LDG.E R26, desc[UR4][R10.64+0x118] ;  /* 0x000118040a1a6981 */ /* 0x000ea2000c1e1900 */
        /* <DEDUP_REMOVED lines=8> */
[----:B---3--:R-:W-:-:S03]  /*0ad0*/  @P2 LOP3.LUT R3, R3, R22, RZ, 0x3c, !PT ;  /* 0x0000001603032212 */ /* 0x008fc600078e3cff */
[----:B------:R-:W3:Y:S01]  /*0ae0*/  @P4 LDG.E R22, desc[UR4][R10.64+0x100] ;  /* 0x000100040a164981 */ /* 0x000ee2000c1e1900 */
[----:B--2---:R-:W-:-:S03]  /*0af0*/  @P6 LOP3.LUT R15, R15, R26, RZ, 0x3c, !PT ;  /* 0x0000001a0f0f6212 */ /* 0x004fc600078e3cff */
[----:B------:R-:W2:Y:S01]  /*0b00*/  @P0 LDG.E R26, desc[UR4][R10.64+0x12c] ;  /* 0x00012c040a1a0981 */ /* 0x000ea2000c1e1900 */
[----:B----4-:R-:W-:-:S03]  /*0b10*/  @P2 LOP3.LUT R2, R2, R23, RZ, 0x3c, !PT ;  /* 0x0000001702022212 */ /* 0x010fc600078e3cff */
[----:B------:R-:W4:Y:S01]  /*0b20*/  @P4 LDG.E R23, desc[UR4][R10.64+0xfc] ;  /* 0x0000fc040a174981 */ /* 0x000f22000c1e1900 */
[----:B------:R-:W-:-:S03]  /*0b30*/  @P2 LOP3.LUT R5, R5, R20, RZ, 0x3c, !PT ;  /* 0x0000001405052212 */ /* 0x000fc600078e3cff */
[----:B------:R-:W4:Y:S01]  /*0b40*/  @P4 LDG.E R20, desc[UR4][R10.64+0xf8] ;  /* 0x0000f8040a144981 */ /* 0x000f22000c1e1900 */
[----:B------:R-:W-:Y:S02]  /*0b50*/  @P3 LOP3.LUT R2, R2, R27, RZ, 0x3c, !PT ;  /* 0x0000001b02023212 */ /* 0x000fe400078e3cff */
[----:B------:R-:W-:Y:S01]  /*0b60*/  @P3 LOP3.LUT R4, R4, R25, RZ, 0x3c, !PT ;  /* 0x0000001904043212 */ /* 0x000fe200078e3cff */
[----:B------:R-:W4:Y:S01]  /*0b70*/  @P5 LDG.E R27, desc[UR4][R10.64+0x110] ;  /* 0x000110040a1b5981 */ /* 0x000f22000c1e1900 */
[----:B------:R-:W-:-:S03]  /*0b80*/  @P3 LOP3.LUT R5, R5, R24, RZ, 0x3c, !PT ;  /* 0x0000001805053212 */ /* 0x000fc600078e3cff */
[----:B------:R-:W4:Y:S04]  /*0b90*/  @P5 LDG.E R25, desc[UR4][R10.64+0x108] ;  /* 0x000108040a195981 */ /* 0x000f28000c1e1900 */
        /* <DEDUP_REMOVED lines=19> */
[----:B------:R-:W-:-:S05]  /*0cd0*/  VIADD R19, R19, 0x10 ;  /* 0x0000001013137836 */ /* 0x000fca0000000000 */
[----:B------:R-:W-:Y:S02]  /*0ce0*/  ISETP.NE.AND P1, PT, R19, 0x20, PT ;  /* 0x000000201300780c */ /* 0x000fe40003f25270 */
[----:B------:R-:W-:Y:S02]  /*0cf0*/  @P5 LOP3.LUT R3, R3, R18, RZ, 0x3c, !PT ;  /* 0x0000001203035212 */ /* 0x000fe400078e3cff */
[----:B------:R-:W-:Y:S02]  /*0d00*/  @P6 LOP3.LUT R4, R4, R21, RZ, 0x3c, !PT ;  /* 0x0000001504046212 */ /* 0x000fe400078e3cff */
[----:B---3--:R-:W-:-:S04]  /*0d10*/  @P6 LOP3.LUT R3, R3, R22, RZ, 0x3c, !PT ;  /* 0x0000001603036212 */ /* 0x008fc800078e3cff */
[----:B--2---:R-:W-:Y:S02]  /*0d20*/  @P0 LOP3.LUT R3, R3, R26, RZ, 0x3c, !PT ;  /* 0x0000001a03030212 */ /* 0x004fe400078e3cff */
[----:B----4-:R-:W-:Y:S02]  /*0d30*/  @P6 LOP3.LUT R2, R2, R23, RZ, 0x3c, !PT ;  /* 0x0000001702026212 */ /* 0x010fe400078e3cff */
[----:B------:R-:W-:Y:S02]  /*0d40*/  @P6 LOP3.LUT R5, R5, R20, RZ, 0x3c, !PT ;  /* 0x0000001405056212 */ /* 0x000fe400078e3cff */
[----:B------:R-:W-:Y:S02]  /*0d50*/  @P0 LOP3.LUT R2, R2, R27, RZ, 0x3c, !PT ;  /* 0x0000001b02020212 */ /* 0x000fe400078e3cff */
[----:B------:R-:W-:Y:S02]  /*0d60*/  @P0 LOP3.LUT R4, R4, R25, RZ, 0x3c, !PT ;  /* 0x0000001904040212 */ /* 0x000fe400078e3cff */
[----:B------:R-:W-:Y:S01]  /*0d70*/  @P0 LOP3.LUT R5, R5, R24, RZ, 0x3c, !PT ;  /* 0x0000001805050212 */ /* 0x000fe200078e3cff */
[----:B------:R-:W-:Y:S06]  /*0d80*/  @P1 BRA `(.L_x_6) ;  /* 0xfffffff400481947 */ /* 0x000fec000383ffff */
[----:B------:R-:W-:-:S05]  /*0d90*/  VIADD R17, R17, 0x1 ;  /* 0x0000000111117836 */ /* 0x000fca0000000000 */
[----:B------:R-:W-:-:S13]  /*0da0*/  ISETP.NE.AND P0, PT, R17, 0x5, PT ;  /* 0x000000051100780c */ /* 0x000fda0003f05270 */
[----:B------:R-:W-:Y:S05]  /*0db0*/  @P0 BRA `(.L_x_7) ;  /* 0xfffffff400300947 */ /* 0x000fea000383ffff */
[----:B------:R0:W-:Y:S01]  /*0dc0*/  STG.E.64 desc[UR4][R6.64+0x8], R4 ;  /* 0x0000080406007986 */ /* 0x0001e2000c101b04 */
[----:B------:R-:W-:Y:S01]  /*0dd0*/  VIADD R14, R14, 0x1 ;  /* 0x000000010e0e7836 */ /* 0x000fe20000000000 */
[----:B------:R-:W-:Y:S02]  /*0de0*/  LOP3.LUT R11, R13, 0x3, RZ, 0xc0, !PT ;  /* 0x000000030d0b7812 */ /* 0x000fe400078ec0ff */
[----:B------:R0:W-:Y:S02]  /*0df0*/  STG.E.64 desc[UR4][R6.64+0x10], R2 ;  /* 0x0000100206007986 */ /* 0x0001e4000c101b04 */
[----:B------:R-:W-:Y:S02]  /*0e00*/  ISETP.GE.U32.AND P0, PT, R14, R11, PT ;  /* 0x0000000b0e00720c */ /* 0x000fe40003f06070 */
[----:B------:R0:W-:Y:S11]  /*0e10*/  STG.E desc[UR4][R6.64+0x4], R15 ;  /* 0x0000040f06007986 */ /* 0x0001f6000c101904 */
[----:B------:R-:W-:Y:S05]  /*0e20*/  @!P0 BRA `(.L_x_8) ;  /* 0xfffffff400048947 */ /* 0x000fea000383ffff */
.L_x_5:
[----:B------:R-:W-:Y:S05]  /*0e30*/  BSYNC.RECONVERGENT B1 ;  /* 0x0000000000017941 */ /* 0x000fea0003800200 */
.L_x_4:
[C---:B------:R-:W-:Y:S01]  /*0e40*/  ISETP.GT.U32.AND P0, PT, R13.reuse, 0x3, PT ;  /* 0x000000030d00780c */ /* 0x040fe20003f04070 */
[----:B------:R-:W-:Y:S01]  /*0e50*/  VIADD R12, R12, 0x1 ;  /* 0x000000010c0c7836 */ /* 0x000fe20000000000 */
[--C-:B------:R-:W-:Y:S02]  /*0e60*/  SHF.R.U64 R13, R13, 0x2, R0.reuse ;  /* 0x000000020d0d7819 */ /* 0x100fe40000001200 */
[----:B------:R-:W-:Y:S02]  /*0e70*/  ISETP.GT.U32.AND.EX P0, PT, R0, RZ, PT, P0 ;  /* 0x000000ff0000720c */ /* 0x000fe40003f04100 */
[----:B------:R-:W-:-:S11]  /*0e80*/  SHF.R.U32.HI R0, RZ, 0x2, R0 ;  /* 0x00000002ff007819 */ /* 0x000fd60000011600 */
[----:B------:R-:W-:Y:S05]  /*0e90*/  @P0 BRA `(.L_x_9) ;  /* 0xfffffff000c80947 */ /* 0x000fea000383ffff */
.L_x_3:
[----:B------:R-:W-:Y:S05]  /*0ea0*/  BSYNC.RECONVERGENT B0 ;  /* 0x0000000000007941 */ /* 0x000fea0003800200 */
.L_x_2:
[----:B------:R-:W-:Y:S04]  /*0eb0*/  STG.E.64 desc[UR4][R6.64+0x18], RZ ;  /* 0x000018ff06007986 */ /* 0x000fe8000c101b04 */
[----:B------:R-:W-:Y:S04]  /*0ec0*/  STG.E desc[UR4][R6.64+0x20], RZ ;  /* 0x000020ff06007986 */ /* 0x000fe8000c101904 */
[----:B------:R-:W-:Y:S01]  /*0ed0*/  STG.E.64 desc[UR4][R6.64+0x28], RZ ;  /* 0x000028ff06007986 */ /* 0x000fe2000c101b04 */
[----:B------:R-:W-:Y:S05]  /*0ee0*/  EXIT ;  /* 0x000000000000794d */ /* 0x000fea0003800000 */
.L_x_10:
        /* <DEDUP_REMOVED lines=9> */
.L_x_13:


//--------------------- .nv.global.init           --------------------------
	.section	.nv.global.init,"aw",@progbits
	.align	4
.nv.global.init:
	.type		mrg32k3aM1SubSeq,@object
	.size		mrg32k3aM1SubSeq,(mrg32k3aM2SubSeq - mrg32k3aM1SubSeq)
mrg32k3aM1SubSeq:
        /*0000*/ 	.byte	0x0b, 0xcc, 0xee, 0x04, 0x73, 0x29, 0x8b, 0x6f, 0xf6, 0x53, 0x03, 0xf6, 0x23, 0xf6, 0xea, 0xda
        /* <DEDUP_REMOVED lines=125> */
	.type		mrg32k3aM2SubSeq,@object
	.size		mrg32k3aM2SubSeq,(mrg32k3aM1 - mrg32k3aM2SubSeq)
mrg32k3aM2SubSeq:
        /* <DEDUP_REMOVED lines=126> */
	.type		mrg32k3aM1,@object
	.size		mrg32k3aM1,(mrg32k3aM1Seq - mrg32k3aM1)
mrg32k3aM1:
        /* <DEDUP_REMOVED lines=144> */
	.type		mrg32k3aM1Seq,@object
	.size		mrg32k3aM1Seq,(mrg32k3aM2 - mrg32k3aM1Seq)
mrg32k3aM1Seq:
        /* <DEDUP_REMOVED lines=144> */
	.type		mrg32k3aM2,@object
	.size		mrg32k3aM2,(mrg32k3aM2Seq - mrg32k3aM2)
mrg32k3aM2:
        /* <DEDUP_REMOVED lines=144> */
	.type		mrg32k3aM2Seq,@object
	.size		mrg32k3aM2Seq,(precalc_xorwow_matrix - mrg32k3aM2Seq)
mrg32k3aM2Seq:
        /* <DEDUP_REMOVED lines=144> */
	.type		precalc_xorwow_matrix,@object
	.size		precalc_xorwow_matrix,(precalc_xorwow_offset_matrix - precalc_xorwow_matrix)
precalc_xorwow_matrix:
        /* <DEDUP_REMOVED lines=6400> */
	.type		precalc_xorwow_offset_matrix,@object
	.size		precalc_xorwow_offset_matrix,(.L_1 - precalc_xorwow_offset_matrix)
precalc_xorwow_offset_matrix:
        /* <DEDUP_REMOVED lines=6400> */
.L_1:


//--------------------- .nv.shared.reserved.0     --------------------------
	.section	.nv.shared.reserved.0,"aw",@nobits
	.weak		__nv_reservedSMEM_offset_0_alias
	.size		__nv_reservedSMEM_offset_0_alias, 0, 64
	.other		__nv_reservedSMEM_offset_0_alias,@"STO_CUDA_RESERVED_SHARED STV_DEFAULT"
__nv_reservedSMEM_offset_0_alias:
	.zero		0
	.zero		64


//--------------------- .nv.constant0._Z4lookPiS_S_S_S_S_S_S_S_ --------------------------
	.section	.nv.constant0._Z4lookPiS_S_S_S_S_S_S_S_,"a",@progbits
	.sectionflags	@""
	.align	4
.nv.constant0._Z4lookPiS_S_S_S_S_S_S_S_:
	.zero		968


//--------------------- .nv.constant0._Z15generate_kernelP17curandStateXORWOWPf --------------------------
	.section	.nv.constant0._Z15generate_kernelP17curandStateXORWOWPf,"a",@progbits
	.sectionflags	@""
	.align	4
.nv.constant0._Z15generate_kernelP17curandStateXORWOWPf:
	.zero		912


//--------------------- .nv.constant0._Z12setup_kernelP17curandStateXORWOW --------------------------
	.section	.nv.constant0._Z12setup_kernelP17curandStateXORWOW,"a",@progbits
	.sectionflags	@""
	.align	4
.nv.constant0._Z12setup_kernelP17curandStateXORWOW:
	.zero		904


//--------------------- SYMBOLS --------------------------

	.type		.nv.reservedSmem.offset0,@object
	.size		.nv.reservedSmem.offset0,0x4
